//
// Generated by NVIDIA NVVM Compiler
//
// Compiler Build ID: CL-36424714
// Cuda compilation tools, release 13.0, V13.0.88
// Based on NVVM 20.0.0
//

.version 9.0
.target sm_100
.address_size 64

	// .globl	_Z22displayAttributeValuesv
.extern .func  (.param .b32 func_retval0) vprintf
(
	.param .b64 vprintf_param_0,
	.param .b64 vprintf_param_1
)
;
.global .align 1 .b8 $str[216] = {10, 116, 104, 114, 101, 97, 100, 73, 100, 120, 46, 120, 32, 58, 32, 37, 100, 44, 32, 32, 116, 104, 114, 101, 97, 100, 73, 100, 120, 46, 121, 32, 58, 32, 37, 100, 44, 32, 32, 116, 104, 114, 101, 97, 100, 73, 100, 120, 46, 122, 32, 58, 32, 37, 100, 44, 32, 32, 98, 108, 111, 99, 107, 73, 100, 120, 46, 120, 32, 58, 32, 37, 100, 44, 32, 32, 98, 108, 111, 99, 107, 73, 100, 120, 46, 121, 32, 58, 32, 37, 100, 44, 32, 32, 98, 108, 111, 99, 107, 73, 100, 120, 46, 122, 32, 58, 32, 37, 100, 44, 32, 32, 98, 108, 111, 99, 107, 68, 105, 109, 46, 120, 32, 58, 32, 37, 100, 44, 32, 32, 98, 108, 111, 99, 107, 68, 105, 109, 46, 121, 32, 58, 32, 37, 100, 44, 32, 32, 98, 108, 111, 99, 107, 68, 105, 109, 46, 122, 32, 58, 32, 37, 100, 44, 32, 32, 103, 114, 105, 100, 68, 105, 109, 46, 120, 32, 58, 32, 37, 100, 44, 32, 32, 103, 114, 105, 100, 68, 105, 109, 46, 121, 32, 58, 32, 37, 100, 44, 32, 32, 103, 114, 105, 100, 68, 105, 109, 46, 122, 32, 58, 32, 37, 100, 10};

.visible .entry _Z22displayAttributeValuesv()
{
	.local .align 16 .b8 	__local_depot0[48];
	.reg .b64 	%SP;
	.reg .b64 	%SPL;
	.reg .b32 	%r<15>;
	.reg .b64 	%rd<5>;

	mov.u64 	%SPL, __local_depot0;
	cvta.local.u64 	%SP, %SPL;
	add.u64 	%rd1, %SP, 0;
	add.u64 	%rd2, %SPL, 0;
	mov.u32 	%r1, %tid.x;
	mov.u32 	%r2, %tid.y;
	mov.u32 	%r3, %tid.z;
	mov.u32 	%r4, %ctaid.x;
	mov.u32 	%r5, %ctaid.y;
	mov.u32 	%r6, %ctaid.z;
	mov.u32 	%r7, %ntid.x;
	mov.u32 	%r8, %ntid.y;
	mov.u32 	%r9, %ntid.z;
	mov.u32 	%r10, %nctaid.x;
	mov.u32 	%r11, %nctaid.y;
	mov.u32 	%r12, %nctaid.z;
	st.local.v4.u32 	[%rd2], {%r1, %r2, %r3, %r4};
	st.local.v4.u32 	[%rd2+16], {%r5, %r6, %r7, %r8};
	st.local.v4.u32 	[%rd2+32], {%r9, %r10, %r11, %r12};
	mov.u64 	%rd3, $str;
	cvta.global.u64 	%rd4, %rd3;
	{ // callseq 0, 0
	.param .b64 param0;
	st.param.b64 	[param0], %rd4;
	.param .b64 param1;
	st.param.b64 	[param1], %rd1;
	.param .b32 retval0;
	call.uni (retval0), 
	vprintf, 
	(
	param0, 
	param1
	);
	ld.param.b32 	%r13, [retval0];
	} // callseq 0
	ret;

}


// ===== COMPILED SASS (sm_100) =====

	.target	sm_100

	.elftype	@"ET_EXEC"


//--------------------- .note.nv.tkinfo           --------------------------
	.section	.note.nv.tkinfo,"",@"SHT_NOTE"
	.sectionflags	@"SHF_NOTE_NV_TKINFO"
	.tkinfo
        /*0018*/ 	.word	0x00000002
        /*0030*/ 	.string	""
        /*0030*/ 	.string	"ptxas"
        /*0030*/ 	.string	"Cuda compilation tools, release 13.0, V13.0.88"
        /*0030*/ 	.string	"Build cuda_13.0.r13.0/compiler.36424714_0"
        /*0030*/ 	.string	"-arch sm_100 -m 64 "



//--------------------- .note.nv.cuinfo           --------------------------
	.section	.note.nv.cuinfo,"",@"SHT_NOTE"
	.sectionflags	@"SHF_NOTE_NV_CUINFO"
        /*0018*/ 	.short	0x0002
        /*001a*/ 	.short	0x0064
        /*001c*/ 	.short	0x0082
	.zero		2


//--------------------- .nv.info                  --------------------------
	.section	.nv.info,"",@"SHT_CUDA_INFO"
	.align	4


	//----- nvinfo : EIATTR_REGCOUNT
	.align		4
        /*0000*/ 	.byte	0x04, 0x2f
        /*0002*/ 	.short	(.L_2 - .L_1)
	.align		4
.L_1:
        /*0004*/ 	.word	index@(_Z22displayAttributeValuesv)
        /*0008*/ 	.word	0x00000018


	//----- nvinfo : EIATTR_FRAME_SIZE
	.align		4
.L_2:
        /*000c*/ 	.byte	0x04, 0x11
        /*000e*/ 	.short	(.L_4 - .L_3)
	.align		4
.L_3:
        /*0010*/ 	.word	index@(_Z22displayAttributeValuesv)
        /*0014*/ 	.word	0x00000030


	//----- nvinfo : EIATTR_MIN_STACK_SIZE
	.align		4
.L_4:
        /*0018*/ 	.byte	0x04, 0x12
        /*001a*/ 	.short	(.L_6 - .L_5)
	.align		4
.L_5:
        /*001c*/ 	.word	index@(_Z22displayAttributeValuesv)
        /*0020*/ 	.word	0x00000030
.L_6:


//--------------------- .nv.compat                --------------------------
	.section	.nv.compat,"",@"SHT_CUDA_COMPAT_INFO"
	.align	4
        /*0000*/ 	.byte	0x02, 0x09, 0x00, 0x00, 0x02, 0x02, 0x01, 0x00, 0x02, 0x05, 0x05, 0x00, 0x03, 0x07, 0x01, 0x01
        /*0010*/ 	.byte	0x02, 0x03, 0x00, 0x00, 0x02, 0x06, 0x01, 0x00, 0x04, 0x0b, 0x08, 0x00, 0x09, 0x00, 0x00, 0x00
        /*0020*/ 	.byte	0x00, 0x00, 0x00, 0x00


//--------------------- .nv.info._Z22displayAttributeValuesv --------------------------
	.section	.nv.info._Z22displayAttributeValuesv,"",@"SHT_CUDA_INFO"
	.sectionflags	@""
	.align	4


	//----- nvinfo : EIATTR_CUDA_API_VERSION
	.align		4
        /*0000*/ 	.byte	0x04, 0x37
        /*0002*/ 	.short	(.L_8 - .L_7)
.L_7:
        /*0004*/ 	.word	0x00000082


	//----- nvinfo : EIATTR_SPARSE_MMA_MASK
	.align		4
.L_8:
        /*0008*/ 	.byte	0x03, 0x50
        /*000a*/ 	.short	0x0000


	//----- nvinfo : EIATTR_MAXREG_COUNT
	.align		4
        /*000c*/ 	.byte	0x03, 0x1b
        /*000e*/ 	.short	0x00ff


	//----- nvinfo : EIATTR_EXTERNS
	.align		4
        /*0010*/ 	.byte	0x04, 0x0f
        /*0012*/ 	.short	(.L_10 - .L_9)


	//   ....[0]....
	.align		4
.L_9:
        /*0014*/ 	.word	index@(vprintf)


	//----- nvinfo : EIATTR_MERCURY_ISA_VERSION
	.align		4
.L_10:
        /*0018*/ 	.byte	0x03, 0x5f
        /*001a*/ 	.short	0x0101


	//----- nvinfo : EIATTR_VRC_CTA_INIT_COUNT
	.align		4
        /*001c*/ 	.byte	0x02, 0x4a
	.zero		1
	.zero		1


	//----- nvinfo : EIATTR_SYSCALL_OFFSETS
	.align		4
        /*0020*/ 	.byte	0x04, 0x46
        /*0022*/ 	.short	(.L_12 - .L_11)


	//   ....[0]....
.L_11:
        /*0024*/ 	.word	0x000001b0


	//----- nvinfo : EIATTR_EXIT_INSTR_OFFSETS
	.align		4
.L_12:
        /*0028*/ 	.byte	0x04, 0x1c
        /*002a*/ 	.short	(.L_14 - .L_13)


	//   ....[0]....
.L_13:
        /*002c*/ 	.word	0x000001c0


	//----- nvinfo : EIATTR_SW_WAR
	.align		4
.L_14:
        /*0030*/ 	.byte	0x04, 0x36
        /*0032*/ 	.short	(.L_16 - .L_15)
.L_15:
        /*0034*/ 	.word	0x00000008
.L_16:


//--------------------- .nv.callgraph             --------------------------
	.section	.nv.callgraph,"",@"SHT_CUDA_CALLGRAPH"
	.align	4
	.sectionentsize	8
	.align		4
        /*0000*/ 	.word	0x00000000
	.align		4
        /*0004*/ 	.word	0xffffffff
	.align		4
        /*0008*/ 	.word	index@(_Z22displayAttributeValuesv)
	.align		4
        /*000c*/ 	.word	index@(vprintf)
	.align		4
        /*0010*/ 	.word	0x00000000
	.align		4
        /*0014*/ 	.word	0xfffffffe
	.align		4
        /*0018*/ 	.word	0x00000000
	.align		4
        /*001c*/ 	.word	0xfffffffd
	.align		4
        /*0020*/ 	.word	0x00000000
	.align		4
        /*0024*/ 	.word	0xfffffffc


//--------------------- .nv.constant4             --------------------------
	.section	.nv.constant4,"a",@progbits
	.align	8
	.align		8
.nv.constant4:
        /*0000*/ 	.dword	vprintf
	.align		8
        /*0008*/ 	.dword	$str


//--------------------- .text._Z22displayAttributeValuesv --------------------------
	.section	.text._Z22displayAttributeValuesv,"ax",@progbits
	.align	128
        .global         _Z22displayAttributeValuesv
        .type           _Z22displayAttributeValuesv,@function
        .size           _Z22displayAttributeValuesv,(.L_x_2 - _Z22displayAttributeValuesv)
        .other          _Z22displayAttributeValuesv,@"STO_CUDA_ENTRY STV_DEFAULT"
_Z22displayAttributeValuesv:
.text._Z22displayAttributeValuesv:
[----:B------:R-:W0:Y:S01]  /*0000*/  LDC R1, c[0x0][0x37c] ;  /* 0x0000df00ff017b82 */ /* 0x000e220000000800 */
[----:B------:R-:W1:Y:S01]  /*0010*/  S2R R8, SR_TID.X ;  /* 0x0000000000087919 */ /* 0x000e620000002100 */
[----:B------:R-:W2:Y:S06]  /*0020*/  LDCU UR5, c[0x0][0x2fc] ;  /* 0x00005f80ff0577ac */ /* 0x000eac0008000800 */
[----:B------:R-:W3:Y:S01]  /*0030*/  LDC R14, c[0x0][0x360] ;  /* 0x0000d800ff0e7b82 */ /* 0x000ee20000000800 */
[----:B0-----:R-:W-:Y:S01]  /*0040*/  VIADD R1, R1, 0xffffffd0 ;  /* 0xffffffd001017836 */ /* 0x001fe20000000000 */
[----:B------:R-:W1:Y:S01]  /*0050*/  S2R R9, SR_TID.Y ;  /* 0x0000000000097919 */ /* 0x000e620000002200 */
[----:B------:R-:W-:Y:S01]  /*0060*/  MOV R0, 0x0 ;  /* 0x0000000000007802 */ /* 0x000fe20000000f00 */
[----:B------:R-:W0:Y:S01]  /*0070*/  LDCU UR4, c[0x0][0x2f8] ;  /* 0x00005f00ff0477ac */ /* 0x000e220008000800 */
[----:B------:R-:W1:Y:S03]  /*0080*/  S2R R10, SR_TID.Z ;  /* 0x00000000000a7919 */ /* 0x000e660000002300 */
[----:B------:R-:W3:Y:S01]  /*0090*/  LDC R15, c[0x0][0x364] ;  /* 0x0000d900ff0f7b82 */ /* 0x000ee20000000800 */
[----:B------:R-:W4:Y:S01]  /*00a0*/  LDCU.64 UR6, c[0x4][0x8] ;  /* 0x01000100ff0677ac */ /* 0x000f220008000a00 */
[----:B------:R-:W1:Y:S01]  /*00b0*/  S2R R11, SR_CTAID.X ;  /* 0x00000000000b7919 */ /* 0x000e620000002500 */
[----:B------:R-:W3:Y:S05]  /*00c0*/  S2R R12, SR_CTAID.Y ;  /* 0x00000000000c7919 */ /* 0x000eea0000002600 */
[----:B------:R-:W5:Y:S01]  /*00d0*/  LDC R16, c[0x0][0x368] ;  /* 0x0000da00ff107b82 */ /* 0x000f620000000800 */
[----:B------:R-:W3:Y:S01]  /*00e0*/  S2R R13, SR_CTAID.Z ;  /* 0x00000000000d7919 */ /* 0x000ee20000002700 */
[----:B0-----:R-:W-:-:S06]  /*00f0*/  IADD3 R6, P0, PT, R1, UR4, RZ ;  /* 0x0000000401067c10 */ /* 0x001fcc000ff1e0ff */
[----:B------:R-:W5:Y:S01]  /*0100*/  LDC R17, c[0x0][0x370] ;  /* 0x0000dc00ff117b82 */ /* 0x000f620000000800 */
[----:B----4-:R-:W-:Y:S01]  /*0110*/  IMAD.U32 R4, RZ, RZ, UR6 ;  /* 0x00000006ff047e24 */ /* 0x010fe2000f8e00ff */
[----:B------:R-:W-:Y:S01]  /*0120*/  MOV R5, UR7 ;  /* 0x0000000700057c02 */ /* 0x000fe20008000f00 */
[----:B--2---:R-:W-:-:S05]  /*0130*/  IMAD.X R7, RZ, RZ, UR5, P0 ;  /* 0x00000005ff077e24 */ /* 0x004fca00080e06ff */
[----:B------:R-:W5:Y:S08]  /*0140*/  LDC R18, c[0x0][0x374] ;  /* 0x0000dd00ff127b82 */ /* 0x000f700000000800 */
[----:B------:R-:W5:Y:S01]  /*0150*/  LDC R19, c[0x0][0x378] ;  /* 0x0000de00ff137b82 */ /* 0x000f620000000800 */
[----:B-1----:R0:W-:Y:S07]  /*0160*/  STL.128 [R1], R8 ;  /* 0x0000000801007387 */ /* 0x0021ee0000100c00 */
[----:B------:R0:W1:Y:S01]  /*0170*/  LDC.64 R2, c[0x4][R0] ;  /* 0x0100000000027b82 */ /* 0x0000620000000a00 */
[----:B---3--:R0:W-:Y:S04]  /*0180*/  STL.128 [R1+0x10], R12 ;  /* 0x0000100c01007387 */ /* 0x0081e80000100c00 */
[----:B-----5:R0:W-:Y:S02]  /*0190*/  STL.128 [R1+0x20], R16 ;  /* 0x0000201001007387 */ /* 0x0201e40000100c00 */
[----:B------:R-:W-:-:S07]  /*01a0*/  LEPC R20, `(.L_x_0) ;  /* 0x000000001014794e */ /* 0x000fce0000000000 */
[----:B01----:R-:W-:Y:S05]  /*01b0*/  CALL.ABS.NOINC R2 ;  /* 0x0000000002007343 */ /* 0x003fea0003c00000 */
.L_x_0:
[----:B------:R-:W-:Y:S05]  /*01c0*/  EXIT ;  /* 0x000000000000794d */ /* 0x000fea0003800000 */
.L_x_1:
[----:B------:R-:W-:-:S00]  /*01d0*/  BRA `(.L_x_1) ;  /* 0xfffffffc00fc7947 */ /* 0x000fc0000383ffff */
[----:B------:R-:W-:-:S00]  /*01e0*/  NOP ;  /* 0x0000000000007918 */ /* 0x000fc00000000000 */
        /* <DEDUP_REMOVED lines=9> */
.L_x_2:


//--------------------- .nv.global.init           --------------------------
	.section	.nv.global.init,"aw",@progbits
.nv.global.init:
	.type		$str,@object
	.size		$str,(.L_0 - $str)
$str:
        /*0000*/ 	.byte	0x0a, 0x74, 0x68, 0x72, 0x65, 0x61, 0x64, 0x49, 0x64, 0x78, 0x2e, 0x78, 0x20, 0x3a, 0x20, 0x25
        /* <DEDUP_REMOVED lines=12> */
        /*00d0*/ 	.byte	0x7a, 0x20, 0x3a, 0x20, 0x25, 0x64, 0x0a, 0x00
.L_0:


//--------------------- .nv.shared.reserved.0     --------------------------
	.section	.nv.shared.reserved.0,"aw",@nobits
	.weak		__nv_reservedSMEM_offset_0_alias
	.size		__nv_reservedSMEM_offset_0_alias, 0, 64
	.other		__nv_reservedSMEM_offset_0_alias,@"STO_CUDA_RESERVED_SHARED STV_DEFAULT"
__nv_reservedSMEM_offset_0_alias:
	.zero		0
	.zero		64


//--------------------- .nv.constant0._Z22displayAttributeValuesv --------------------------
	.section	.nv.constant0._Z22displayAttributeValuesv,"a",@progbits
	.sectionflags	@""
	.align	4
.nv.constant0._Z22displayAttributeValuesv:
	.zero		896


//--------------------- SYMBOLS --------------------------

	.type		.nv.reservedSmem.offset0,@object
	.size		.nv.reservedSmem.offset0,0x4
	.type		vprintf,@function
